//
// Generated by NVIDIA NVVM Compiler
//
// Compiler Build ID: CL-36424714
// Cuda compilation tools, release 13.0, V13.0.88
// Based on NVVM 20.0.0
//

.version 9.0
.target sm_100
.address_size 64

	// .globl	_Z21alloc_vertices_kernelP10BezierLineii
.extern .func  (.param .b64 func_retval0) malloc
(
	.param .b64 malloc_param_0
)
;

.visible .entry _Z21alloc_vertices_kernelP10BezierLineii(
	.param .u64 .ptr .align 1 _Z21alloc_vertices_kernelP10BezierLineii_param_0,
	.param .u32 _Z21alloc_vertices_kernelP10BezierLineii_param_1,
	.param .u32 _Z21alloc_vertices_kernelP10BezierLineii_param_2
)
{
	.reg .pred 	%p<12>;
	.reg .b32 	%r<36>;
	.reg .b32 	%f<17>;
	.reg .b64 	%rd<19>;

	ld.param.u64 	%rd6, [_Z21alloc_vertices_kernelP10BezierLineii_param_0];
	ld.param.u32 	%r13, [_Z21alloc_vertices_kernelP10BezierLineii_param_1];
	ld.param.u32 	%r12, [_Z21alloc_vertices_kernelP10BezierLineii_param_2];
	mov.u32 	%r14, %ctaid.x;
	mov.u32 	%r15, %ntid.x;
	mov.u32 	%r16, %tid.x;
	mad.lo.s32 	%r1, %r14, %r15, %r16;
	setp.ge.s32 	%p1, %r1, %r13;
	@%p1 bra 	$L__BB0_14;
	cvta.to.global.u64 	%rd7, %rd6;
	mul.wide.s32 	%rd8, %r1, 40;
	add.s64 	%rd9, %rd7, %rd8;
	add.s64 	%rd1, %rd9, 32;
	st.global.u32 	[%rd9+32], %r12;
	mul.wide.s32 	%rd10, %r12, 8;
	{ // callseq 0, 0
	.param .b64 param0;
	st.param.b64 	[param0], %rd10;
	.param .b64 retval0;
	call.uni (retval0), 
	malloc, 
	(
	param0
	);
	ld.param.b64 	%rd11, [retval0];
	} // callseq 0
	st.global.u64 	[%rd9+24], %rd11;
	setp.eq.s64 	%p2, %rd11, 0;
	@%p2 bra 	$L__BB0_15;
	setp.lt.s32 	%p3, %r12, 1;
	@%p3 bra 	$L__BB0_14;
	cvt.rn.f32.s32 	%f1, %r1;
	and.b32  	%r2, %r12, 7;
	setp.lt.u32 	%p4, %r12, 8;
	mov.b32 	%r33, 0;
	@%p4 bra 	$L__BB0_6;
	and.b32  	%r33, %r12, 2147483640;
	add.s64 	%rd18, %rd11, 32;
	mov.b32 	%r32, 0;
$L__BB0_5:
	.pragma "nounroll";
	cvt.rn.f32.u32 	%f2, %r32;
	st.v2.f32 	[%rd18+-32], {%f1, %f2};
	add.s32 	%r19, %r32, 1;
	cvt.rn.f32.u32 	%f3, %r19;
	st.v2.f32 	[%rd18+-24], {%f1, %f3};
	add.s32 	%r20, %r32, 2;
	cvt.rn.f32.u32 	%f4, %r20;
	st.v2.f32 	[%rd18+-16], {%f1, %f4};
	add.s32 	%r21, %r32, 3;
	cvt.rn.f32.u32 	%f5, %r21;
	st.v2.f32 	[%rd18+-8], {%f1, %f5};
	add.s32 	%r22, %r32, 4;
	cvt.rn.f32.u32 	%f6, %r22;
	st.v2.f32 	[%rd18], {%f1, %f6};
	add.s32 	%r23, %r32, 5;
	cvt.rn.f32.u32 	%f7, %r23;
	st.v2.f32 	[%rd18+8], {%f1, %f7};
	add.s32 	%r24, %r32, 6;
	cvt.rn.f32.u32 	%f8, %r24;
	st.v2.f32 	[%rd18+16], {%f1, %f8};
	add.s32 	%r25, %r32, 7;
	cvt.rn.f32.u32 	%f9, %r25;
	st.v2.f32 	[%rd18+24], {%f1, %f9};
	add.s64 	%rd18, %rd18, 64;
	add.s32 	%r32, %r32, 8;
	setp.ne.s32 	%p5, %r32, %r33;
	@%p5 bra 	$L__BB0_5;
$L__BB0_6:
	setp.eq.s32 	%p6, %r2, 0;
	@%p6 bra 	$L__BB0_14;
	and.b32  	%r7, %r12, 3;
	setp.lt.u32 	%p7, %r2, 4;
	@%p7 bra 	$L__BB0_9;
	mul.wide.u32 	%rd12, %r33, 8;
	add.s64 	%rd13, %rd11, %rd12;
	cvt.rn.f32.u32 	%f10, %r33;
	st.v2.f32 	[%rd13], {%f1, %f10};
	add.s32 	%r26, %r33, 1;
	cvt.rn.f32.u32 	%f11, %r26;
	st.v2.f32 	[%rd13+8], {%f1, %f11};
	add.s32 	%r27, %r33, 2;
	cvt.rn.f32.u32 	%f12, %r27;
	st.v2.f32 	[%rd13+16], {%f1, %f12};
	add.s32 	%r28, %r33, 3;
	cvt.rn.f32.u32 	%f13, %r28;
	st.v2.f32 	[%rd13+24], {%f1, %f13};
	add.s32 	%r33, %r33, 4;
$L__BB0_9:
	setp.eq.s32 	%p8, %r7, 0;
	@%p8 bra 	$L__BB0_14;
	setp.eq.s32 	%p9, %r7, 1;
	@%p9 bra 	$L__BB0_12;
	mul.wide.u32 	%rd14, %r33, 8;
	add.s64 	%rd15, %rd11, %rd14;
	cvt.rn.f32.u32 	%f14, %r33;
	st.v2.f32 	[%rd15], {%f1, %f14};
	add.s32 	%r29, %r33, 1;
	cvt.rn.f32.u32 	%f15, %r29;
	st.v2.f32 	[%rd15+8], {%f1, %f15};
	add.s32 	%r33, %r33, 2;
$L__BB0_12:
	and.b32  	%r30, %r12, 1;
	setp.eq.b32 	%p10, %r30, 1;
	not.pred 	%p11, %p10;
	@%p11 bra 	$L__BB0_14;
	mul.wide.u32 	%rd16, %r33, 8;
	add.s64 	%rd17, %rd11, %rd16;
	cvt.rn.f32.u32 	%f16, %r33;
	st.v2.f32 	[%rd17], {%f1, %f16};
$L__BB0_14:
	ret;
$L__BB0_15:
	mov.b32 	%r31, 0;
	st.global.u32 	[%rd1], %r31;
	bra.uni 	$L__BB0_14;

}


// ===== COMPILED SASS (sm_100) =====

	.target	sm_100

	.elftype	@"ET_EXEC"


//--------------------- .note.nv.tkinfo           --------------------------
	.section	.note.nv.tkinfo,"",@"SHT_NOTE"
	.sectionflags	@"SHF_NOTE_NV_TKINFO"
	.tkinfo
        /*0018*/ 	.word	0x00000002
        /*0030*/ 	.string	""
        /*0030*/ 	.string	"ptxas"
        /*0030*/ 	.string	"Cuda compilation tools, release 13.0, V13.0.88"
        /*0030*/ 	.string	"Build cuda_13.0.r13.0/compiler.36424714_0"
        /*0030*/ 	.string	"-arch sm_100 -m 64 "



//--------------------- .note.nv.cuinfo           --------------------------
	.section	.note.nv.cuinfo,"",@"SHT_NOTE"
	.sectionflags	@"SHF_NOTE_NV_CUINFO"
        /*0018*/ 	.short	0x0002
        /*001a*/ 	.short	0x0064
        /*001c*/ 	.short	0x0082
	.zero		2


//--------------------- .nv.info                  --------------------------
	.section	.nv.info,"",@"SHT_CUDA_INFO"
	.align	4


	//----- nvinfo : EIATTR_REGCOUNT
	.align		4
        /*0000*/ 	.byte	0x04, 0x2f
        /*0002*/ 	.short	(.L_1 - .L_0)
	.align		4
.L_0:
        /*0004*/ 	.word	index@(_Z21alloc_vertices_kernelP10BezierLineii)
        /*0008*/ 	.word	0x0000001c


	//----- nvinfo : EIATTR_FRAME_SIZE
	.align		4
.L_1:
        /*000c*/ 	.byte	0x04, 0x11
        /*000e*/ 	.short	(.L_3 - .L_2)
	.align		4
.L_2:
        /*0010*/ 	.word	index@(_Z21alloc_vertices_kernelP10BezierLineii)
        /*0014*/ 	.word	0x00000000


	//----- nvinfo : EIATTR_MIN_STACK_SIZE
	.align		4
.L_3:
        /*0018*/ 	.byte	0x04, 0x12
        /*001a*/ 	.short	(.L_5 - .L_4)
	.align		4
.L_4:
        /*001c*/ 	.word	index@(_Z21alloc_vertices_kernelP10BezierLineii)
        /*0020*/ 	.word	0x00000000
.L_5:


//--------------------- .nv.compat                --------------------------
	.section	.nv.compat,"",@"SHT_CUDA_COMPAT_INFO"
	.align	4
        /*0000*/ 	.byte	0x02, 0x09, 0x00, 0x00, 0x02, 0x02, 0x01, 0x00, 0x02, 0x05, 0x05, 0x00, 0x03, 0x07, 0x01, 0x01
        /*0010*/ 	.byte	0x02, 0x03, 0x00, 0x00, 0x02, 0x06, 0x01, 0x00, 0x04, 0x0b, 0x08, 0x00, 0x09, 0x00, 0x00, 0x00
        /*0020*/ 	.byte	0x00, 0x00, 0x00, 0x00


//--------------------- .nv.info._Z21alloc_vertices_kernelP10BezierLineii --------------------------
	.section	.nv.info._Z21alloc_vertices_kernelP10BezierLineii,"",@"SHT_CUDA_INFO"
	.sectionflags	@""
	.align	4


	//----- nvinfo : EIATTR_CUDA_API_VERSION
	.align		4
        /*0000*/ 	.byte	0x04, 0x37
        /*0002*/ 	.short	(.L_7 - .L_6)
.L_6:
        /*0004*/ 	.word	0x00000082


	//----- nvinfo : EIATTR_KPARAM_INFO
	.align		4
.L_7:
        /*0008*/ 	.byte	0x04, 0x17
        /*000a*/ 	.short	(.L_9 - .L_8)
.L_8:
        /*000c*/ 	.word	0x00000000
        /*0010*/ 	.short	0x0002
        /*0012*/ 	.short	0x000c
        /*0014*/ 	.byte	0x00, 0xf0, 0x11, 0x00


	//----- nvinfo : EIATTR_KPARAM_INFO
	.align		4
.L_9:
        /*0018*/ 	.byte	0x04, 0x17
        /*001a*/ 	.short	(.L_11 - .L_10)
.L_10:
        /*001c*/ 	.word	0x00000000
        /*0020*/ 	.short	0x0001
        /*0022*/ 	.short	0x0008
        /*0024*/ 	.byte	0x00, 0xf0, 0x11, 0x00


	//----- nvinfo : EIATTR_KPARAM_INFO
	.align		4
.L_11:
        /*0028*/ 	.byte	0x04, 0x17
        /*002a*/ 	.short	(.L_13 - .L_12)
.L_12:
        /*002c*/ 	.word	0x00000000
        /*0030*/ 	.short	0x0000
        /*0032*/ 	.short	0x0000
        /*0034*/ 	.byte	0x00, 0xf5, 0x21, 0x00


	//----- nvinfo : EIATTR_SPARSE_MMA_MASK
	.align		4
.L_13:
        /*0038*/ 	.byte	0x03, 0x50
        /*003a*/ 	.short	0x0000


	//----- nvinfo : EIATTR_MAXREG_COUNT
	.align		4
        /*003c*/ 	.byte	0x03, 0x1b
        /*003e*/ 	.short	0x00ff


	//----- nvinfo : EIATTR_EXTERNS
	.align		4
        /*0040*/ 	.byte	0x04, 0x0f
        /*0042*/ 	.short	(.L_15 - .L_14)


	//   ....[0]....
	.align		4
.L_14:
        /*0044*/ 	.word	index@(malloc)


	//----- nvinfo : EIATTR_MERCURY_ISA_VERSION
	.align		4
.L_15:
        /*0048*/ 	.byte	0x03, 0x5f
        /*004a*/ 	.short	0x0101


	//----- nvinfo : EIATTR_VRC_CTA_INIT_COUNT
	.align		4
        /*004c*/ 	.byte	0x02, 0x4a
	.zero		1
	.zero		1


	//----- nvinfo : EIATTR_SYSCALL_OFFSETS
	.align		4
        /*0050*/ 	.byte	0x04, 0x46
        /*0052*/ 	.short	(.L_17 - .L_16)


	//   ....[0]....
.L_16:
        /*0054*/ 	.word	0x00000110


	//----- nvinfo : EIATTR_EXIT_INSTR_OFFSETS
	.align		4
.L_17:
        /*0058*/ 	.byte	0x04, 0x1c
        /*005a*/ 	.short	(.L_19 - .L_18)


	//   ....[0]....
.L_18:
        /*005c*/ 	.word	0x00000070


	//   ....[1]....
        /*0060*/ 	.word	0x00000180


	//   ....[2]....
        /*0064*/ 	.word	0x00000490


	//   ....[3]....
        /*0068*/ 	.word	0x000005e0


	//   ....[4]....
        /*006c*/ 	.word	0x000006b0


	//   ....[5]....
        /*0070*/ 	.word	0x000006f0


	//   ....[6]....
        /*0074*/ 	.word	0x00000710


	//----- nvinfo : EIATTR_CRS_STACK_SIZE
	.align		4
.L_19:
        /*0078*/ 	.byte	0x04, 0x1e
        /*007a*/ 	.short	(.L_21 - .L_20)
.L_20:
        /*007c*/ 	.word	0x00000000


	//----- nvinfo : EIATTR_CBANK_PARAM_SIZE
	.align		4
.L_21:
        /*0080*/ 	.byte	0x03, 0x19
        /*0082*/ 	.short	0x0010


	//----- nvinfo : EIATTR_PARAM_CBANK
	.align		4
        /*0084*/ 	.byte	0x04, 0x0a
        /*0086*/ 	.short	(.L_23 - .L_22)
	.align		4
.L_22:
        /*0088*/ 	.word	index@(.nv.constant0._Z21alloc_vertices_kernelP10BezierLineii)
        /*008c*/ 	.short	0x0380
        /*008e*/ 	.short	0x0010


	//----- nvinfo : EIATTR_SW_WAR
	.align		4
.L_23:
        /*0090*/ 	.byte	0x04, 0x36
        /*0092*/ 	.short	(.L_25 - .L_24)
.L_24:
        /*0094*/ 	.word	0x00000008
.L_25:


//--------------------- .nv.callgraph             --------------------------
	.section	.nv.callgraph,"",@"SHT_CUDA_CALLGRAPH"
	.align	4
	.sectionentsize	8
	.align		4
        /*0000*/ 	.word	0x00000000
	.align		4
        /*0004*/ 	.word	0xffffffff
	.align		4
        /*0008*/ 	.word	index@(_Z21alloc_vertices_kernelP10BezierLineii)
	.align		4
        /*000c*/ 	.word	index@(malloc)
	.align		4
        /*0010*/ 	.word	0x00000000
	.align		4
        /*0014*/ 	.word	0xfffffffe
	.align		4
        /*0018*/ 	.word	0x00000000
	.align		4
        /*001c*/ 	.word	0xfffffffd
	.align		4
        /*0020*/ 	.word	0x00000000
	.align		4
        /*0024*/ 	.word	0xfffffffc


//--------------------- .nv.constant4             --------------------------
	.section	.nv.constant4,"a",@progbits
	.align	8
	.align		8
.nv.constant4:
        /*0000*/ 	.dword	malloc


//--------------------- .text._Z21alloc_vertices_kernelP10BezierLineii --------------------------
	.section	.text._Z21alloc_vertices_kernelP10BezierLineii,"ax",@progbits
	.align	128
        .global         _Z21alloc_vertices_kernelP10BezierLineii
        .type           _Z21alloc_vertices_kernelP10BezierLineii,@function
        .size           _Z21alloc_vertices_kernelP10BezierLineii,(.L_x_7 - _Z21alloc_vertices_kernelP10BezierLineii)
        .other          _Z21alloc_vertices_kernelP10BezierLineii,@"STO_CUDA_ENTRY STV_DEFAULT"
_Z21alloc_vertices_kernelP10BezierLineii:
.text._Z21alloc_vertices_kernelP10BezierLineii:
[----:B------:R-:W0:Y:S01]  /*0000*/  LDC R1, c[0x0][0x37c] ;  /* 0x0000df00ff017b82 */ /* 0x000e220000000800 */
[----:B------:R-:W1:Y:S07]  /*0010*/  S2R R3, SR_TID.X ;  /* 0x0000000000037919 */ /* 0x000e6e0000002100 */
[----:B------:R-:W1:Y:S01]  /*0020*/  S2UR UR4, SR_CTAID.X ;  /* 0x00000000000479c3 */ /* 0x000e620000002500 */
[----:B------:R-:W2:Y:S07]  /*0030*/  LDCU UR5, c[0x0][0x388] ;  /* 0x00007100ff0577ac */ /* 0x000eae0008000800 */
[----:B------:R-:W1:Y:S02]  /*0040*/  LDC R18, c[0x0][0x360] ;  /* 0x0000d800ff127b82 */ /* 0x000e640000000800 */
[----:B-1----:R-:W-:-:S05]  /*0050*/  IMAD R18, R18, UR4, R3 ;  /* 0x0000000412127c24 */ /* 0x002fca000f8e0203 */
[----:B--2---:R-:W-:-:S13]  /*0060*/  ISETP.GE.AND P0, PT, R18, UR5, PT ;  /* 0x0000000512007c0c */ /* 0x004fda000bf06270 */
[----:B0-----:R-:W-:Y:S05]  /*0070*/  @P0 EXIT ;  /* 0x000000000000094d */ /* 0x001fea0003800000 */
[----:B------:R-:W0:Y:S01]  /*0080*/  LDC.64 R16, c[0x0][0x380] ;  /* 0x0000e000ff107b82 */ /* 0x000e220000000a00 */
[----:B------:R-:W1:Y:S01]  /*0090*/  LDCU.64 UR36, c[0x0][0x358] ;  /* 0x00006b00ff2477ac */ /* 0x000e620008000a00 */
[----:B------:R-:W-:-:S06]  /*00a0*/  MOV R0, 0x0 ;  /* 0x0000000000007802 */ /* 0x000fcc0000000f00 */
[----:B------:R-:W1:Y:S08]  /*00b0*/  LDC R7, c[0x0][0x38c] ;  /* 0x0000e300ff077b82 */ /* 0x000e700000000800 */
[----:B------:R2:W3:Y:S01]  /*00c0*/  LDC.64 R2, c[0x4][R0] ;  /* 0x0100000000027b82 */ /* 0x0004e20000000a00 */
[----:B0-----:R-:W-:-:S05]  /*00d0*/  IMAD.WIDE R16, R18, 0x28, R16 ;  /* 0x0000002812107825 */ /* 0x001fca00078e0210 */
[----:B-1----:R2:W-:Y:S01]  /*00e0*/  STG.E desc[UR36][R16.64+0x20], R7 ;  /* 0x0000200710007986 */ /* 0x0025e2000c101924 */
[----:B------:R-:W-:-:S07]  /*00f0*/  IMAD.WIDE R4, R7, 0x8, RZ ;  /* 0x0000000807047825 */ /* 0x000fce00078e02ff */
[----:B------:R-:W-:-:S07]  /*0100*/  LEPC R20, `(.L_x_0) ;  /* 0x000000001014794e */ /* 0x000fce0000000000 */
[----:B--23--:R-:W-:Y:S05]  /*0110*/  CALL.ABS.NOINC R2 ;  /* 0x0000000002007343 */ /* 0x00cfea0003c00000 */
.L_x_0:
[----:B------:R0:W-:Y:S01]  /*0120*/  STG.E.64 desc[UR36][R16.64+0x18], R4 ;  /* 0x0000180410007986 */ /* 0x0001e2000c101b24 */
[----:B------:R-:W-:-:S04]  /*0130*/  ISETP.NE.U32.AND P0, PT, R4, RZ, PT ;  /* 0x000000ff0400720c */ /* 0x000fc80003f05070 */
[----:B------:R-:W-:-:S13]  /*0140*/  ISETP.NE.AND.EX P0, PT, R5, RZ, PT, P0 ;  /* 0x000000ff0500720c */ /* 0x000fda0003f05300 */
[----:B0-----:R-:W-:Y:S05]  /*0150*/  @!P0 BRA `(.L_x_1) ;  /* 0x0000000400688947 */ /* 0x001fea0003800000 */
[----:B------:R-:W0:Y:S02]  /*0160*/  LDC R0, c[0x0][0x38c] ;  /* 0x0000e300ff007b82 */ /* 0x000e240000000800 */
[----:B0-----:R-:W-:-:S13]  /*0170*/  ISETP.GE.AND P0, PT, R0, 0x1, PT ;  /* 0x000000010000780c */ /* 0x001fda0003f06270 */
[----:B------:R-:W-:Y:S05]  /*0180*/  @!P0 EXIT ;  /* 0x000000000000894d */ /* 0x000fea0003800000 */
[C---:B------:R-:W-:Y:S01]  /*0190*/  ISETP.GE.U32.AND P1, PT, R0.reuse, 0x8, PT ;  /* 0x000000080000780c */ /* 0x040fe20003f26070 */
[----:B------:R-:W-:Y:S01]  /*01a0*/  IMAD.MOV.U32 R3, RZ, RZ, RZ ;  /* 0x000000ffff037224 */ /* 0x000fe200078e00ff */
[----:B------:R-:W-:Y:S02]  /*01b0*/  LOP3.LUT R17, R0, 0x7, RZ, 0xc0, !PT ;  /* 0x0000000700117812 */ /* 0x000fe400078ec0ff */
[----:B------:R-:W-:Y:S02]  /*01c0*/  I2FP.F32.S32 R18, R18 ;  /* 0x0000001200127245 */ /* 0x000fe40000201400 */
[----:B------:R-:W-:-:S07]  /*01d0*/  ISETP.NE.AND P0, PT, R17, RZ, PT ;  /* 0x000000ff1100720c */ /* 0x000fce0003f05270 */
[----:B------:R-:W-:Y:S06]  /*01e0*/  @!P1 BRA `(.L_x_2) ;  /* 0x0000000000a89947 */ /* 0x000fec0003800000 */
[----:B------:R-:W-:Y:S01]  /*01f0*/  IADD3 R16, P1, PT, R4, 0x20, RZ ;  /* 0x0000002004107810 */ /* 0x000fe20007f3e0ff */
[----:B------:R-:W-:Y:S01]  /*0200*/  BSSY.RECONVERGENT B0, `(.L_x_2) ;  /* 0x0000028000007945 */ /* 0x000fe20003800200 */
[----:B------:R-:W-:Y:S01]  /*0210*/  LOP3.LUT R3, R0, 0x7ffffff8, RZ, 0xc0, !PT ;  /* 0x7ffffff800037812 */ /* 0x000fe200078ec0ff */
[----:B------:R-:W-:Y:S02]  /*0220*/  IMAD.MOV.U32 R2, RZ, RZ, RZ ;  /* 0x000000ffff027224 */ /* 0x000fe400078e00ff */
[----:B------:R-:W-:-:S08]  /*0230*/  IMAD.X R21, RZ, RZ, R5, P1 ;  /* 0x000000ffff157224 */ /* 0x000fd000008e0605 */
.L_x_3:
[C---:B-1----:R-:W-:Y:S01]  /*0240*/  VIADD R6, R2.reuse, 0x1 ;  /* 0x0000000102067836 */ /* 0x042fe20000000000 */
[----:B------:R-:W-:Y:S01]  /*0250*/  I2FP.F32.U32 R19, R2 ;  /* 0x0000000200137245 */ /* 0x000fe20000201000 */
[C---:B------:R-:W-:Y:S01]  /*0260*/  VIADD R7, R2.reuse, 0x2 ;  /* 0x0000000202077836 */ /* 0x040fe20000000000 */
[----:B------:R-:W-:Y:S01]  /*0270*/  MOV R10, R18 ;  /* 0x00000012000a7202 */ /* 0x000fe20000000f00 */
[C---:B------:R-:W-:Y:S01]  /*0280*/  VIADD R9, R2.reuse, 0x3 ;  /* 0x0000000302097836 */ /* 0x040fe20000000000 */
[----:B------:R-:W-:Y:S01]  /*0290*/  I2FP.F32.U32 R23, R6 ;  /* 0x0000000600177245 */ /* 0x000fe20000201000 */
[----:B------:R-:W-:Y:S01]  /*02a0*/  IMAD.MOV.U32 R6, RZ, RZ, R16 ;  /* 0x000000ffff067224 */ /* 0x000fe200078e0010 */
[----:B------:R-:W-:Y:S01]  /*02b0*/  I2FP.F32.U32 R25, R7 ;  /* 0x0000000700197245 */ /* 0x000fe20000201000 */
[----:B------:R-:W-:Y:S01]  /*02c0*/  IMAD.MOV.U32 R7, RZ, RZ, R21 ;  /* 0x000000ffff077224 */ /* 0x000fe200078e0015 */
[----:B------:R-:W-:Y:S01]  /*02d0*/  I2FP.F32.U32 R9, R9 ;  /* 0x0000000900097245 */ /* 0x000fe20000201000 */
[----:B------:R-:W-:-:S02]  /*02e0*/  VIADD R11, R2, 0x4 ;  /* 0x00000004020b7836 */ /* 0x000fc40000000000 */
[C---:B------:R-:W-:Y:S01]  /*02f0*/  VIADD R13, R2.reuse, 0x5 ;  /* 0x00000005020d7836 */ /* 0x040fe20000000000 */
[----:B------:R0:W-:Y:S01]  /*0300*/  ST.E.64 desc[UR36][R6.64+-0x20], R18 ;  /* 0xffffe01206007985 */ /* 0x0001e2000c101b24 */
[C---:B------:R-:W-:Y:S01]  /*0310*/  VIADD R15, R2.reuse, 0x6 ;  /* 0x00000006020f7836 */ /* 0x040fe20000000000 */
[----:B------:R-:W-:Y:S01]  /*0320*/  I2FP.F32.U32 R11, R11 ;  /* 0x0000000b000b7245 */ /* 0x000fe20000201000 */
[----:B------:R-:W-:Y:S01]  /*0330*/  VIADD R16, R2, 0x7 ;  /* 0x0000000702107836 */ /* 0x000fe20000000000 */
[----:B------:R-:W-:Y:S01]  /*0340*/  I2FP.F32.U32 R13, R13 ;  /* 0x0000000d000d7245 */ /* 0x000fe20000201000 */
[--C-:B------:R-:W-:Y:S01]  /*0350*/  IMAD.MOV.U32 R22, RZ, RZ, R18.reuse ;  /* 0x000000ffff167224 */ /* 0x100fe200078e0012 */
[----:B------:R-:W-:Y:S01]  /*0360*/  I2FP.F32.U32 R15, R15 ;  /* 0x0000000f000f7245 */ /* 0x000fe20000201000 */
[--C-:B------:R-:W-:Y:S01]  /*0370*/  IMAD.MOV.U32 R24, RZ, RZ, R18.reuse ;  /* 0x000000ffff187224 */ /* 0x100fe200078e0012 */
[----:B------:R1:W-:Y:S01]  /*0380*/  ST.E.64 desc[UR36][R6.64], R10 ;  /* 0x0000000a06007985 */ /* 0x0003e2000c101b24 */
[----:B------:R-:W-:-:S02]  /*0390*/  IMAD.MOV.U32 R8, RZ, RZ, R18 ;  /* 0x000000ffff087224 */ /* 0x000fc400078e0012 */
[--C-:B------:R-:W-:Y:S01]  /*03a0*/  IMAD.MOV.U32 R12, RZ, RZ, R18.reuse ;  /* 0x000000ffff0c7224 */ /* 0x100fe200078e0012 */
[----:B------:R1:W-:Y:S01]  /*03b0*/  ST.E.64 desc[UR36][R6.64+-0x18], R22 ;  /* 0xffffe81606007985 */ /* 0x0003e2000c101b24 */
[----:B------:R-:W-:Y:S01]  /*03c0*/  IMAD.MOV.U32 R14, RZ, RZ, R18 ;  /* 0x000000ffff0e7224 */ /* 0x000fe200078e0012 */
[----:B0-----:R-:W-:Y:S01]  /*03d0*/  I2FP.F32.U32 R19, R16 ;  /* 0x0000001000137245 */ /* 0x001fe20000201000 */
[----:B------:R-:W-:Y:S01]  /*03e0*/  VIADD R2, R2, 0x8 ;  /* 0x0000000802027836 */ /* 0x000fe20000000000 */
[----:B------:R1:W-:Y:S01]  /*03f0*/  ST.E.64 desc[UR36][R6.64+-0x10], R24 ;  /* 0xfffff01806007985 */ /* 0x0003e2000c101b24 */
[----:B------:R-:W-:-:S03]  /*0400*/  IADD3 R16, P2, PT, R6, 0x40, RZ ;  /* 0x0000004006107810 */ /* 0x000fc60007f5e0ff */
[----:B------:R1:W-:Y:S01]  /*0410*/  ST.E.64 desc[UR36][R6.64+-0x8], R8 ;  /* 0xfffff80806007985 */ /* 0x0003e2000c101b24 */
[----:B------:R-:W-:Y:S01]  /*0420*/  ISETP.NE.AND P1, PT, R2, R3, PT ;  /* 0x000000030200720c */ /* 0x000fe20003f25270 */
[----:B------:R-:W-:Y:S02]  /*0430*/  IMAD.X R21, RZ, RZ, R7, P2 ;  /* 0x000000ffff157224 */ /* 0x000fe400010e0607 */
[----:B------:R1:W-:Y:S04]  /*0440*/  ST.E.64 desc[UR36][R6.64+0x8], R12 ;  /* 0x0000080c06007985 */ /* 0x0003e8000c101b24 */
[----:B------:R1:W-:Y:S04]  /*0450*/  ST.E.64 desc[UR36][R6.64+0x10], R14 ;  /* 0x0000100e06007985 */ /* 0x0003e8000c101b24 */
[----:B------:R1:W-:Y:S02]  /*0460*/  ST.E.64 desc[UR36][R6.64+0x18], R18 ;  /* 0x0000181206007985 */ /* 0x0003e4000c101b24 */
[----:B------:R-:W-:Y:S05]  /*0470*/  @P1 BRA `(.L_x_3) ;  /* 0xfffffffc00701947 */ /* 0x000fea000383ffff */
[----:B------:R-:W-:Y:S05]  /*0480*/  BSYNC.RECONVERGENT B0 ;  /* 0x0000000000007941 */ /* 0x000fea0003800200 */
.L_x_2:
[----:B------:R-:W-:Y:S05]  /*0490*/  @!P0 EXIT ;  /* 0x000000000000894d */ /* 0x000fea0003800000 */
[----:B------:R-:W-:Y:S02]  /*04a0*/  ISETP.GE.U32.AND P0, PT, R17, 0x4, PT ;  /* 0x000000041100780c */ /* 0x000fe40003f06070 */
[----:B------:R-:W-:-:S04]  /*04b0*/  LOP3.LUT R16, R0, 0x3, RZ, 0xc0, !PT ;  /* 0x0000000300107812 */ /* 0x000fc800078ec0ff */
[----:B------:R-:W-:-:S07]  /*04c0*/  ISETP.NE.AND P1, PT, R16, RZ, PT ;  /* 0x000000ff1000720c */ /* 0x000fce0003f25270 */
[----:B------:R-:W-:Y:S06]  /*04d0*/  @!P0 BRA `(.L_x_4) ;  /* 0x0000000000408947 */ /* 0x000fec0003800000 */
[C---:B------:R-:W-:Y:S01]  /*04e0*/  VIADD R2, R3.reuse, 0x1 ;  /* 0x0000000103027836 */ /* 0x040fe20000000000 */
[----:B-1----:R-:W-:Y:S01]  /*04f0*/  I2FP.F32.U32 R19, R3 ;  /* 0x0000000300137245 */ /* 0x002fe20000201000 */
[C---:B------:R-:W-:Y:S01]  /*0500*/  VIADD R8, R3.reuse, 0x2 ;  /* 0x0000000203087836 */ /* 0x040fe20000000000 */
[----:B------:R-:W-:Y:S01]  /*0510*/  MOV R10, R18 ;  /* 0x00000012000a7202 */ /* 0x000fe20000000f00 */
[C---:B------:R-:W-:Y:S01]  /*0520*/  VIADD R9, R3.reuse, 0x3 ;  /* 0x0000000303097836 */ /* 0x040fe20000000000 */
[----:B------:R-:W-:Y:S01]  /*0530*/  I2FP.F32.U32 R11, R2 ;  /* 0x00000002000b7245 */ /* 0x000fe20000201000 */
[----:B------:R-:W-:Y:S01]  /*0540*/  IMAD.WIDE.U32 R6, R3, 0x8, R4 ;  /* 0x0000000803067825 */ /* 0x000fe200078e0004 */
[----:B------:R-:W-:Y:S02]  /*0550*/  I2FP.F32.U32 R13, R8 ;  /* 0x00000008000d7245 */ /* 0x000fe40000201000 */
[----:B------:R-:W-:Y:S01]  /*0560*/  I2FP.F32.U32 R15, R9 ;  /* 0x00000009000f7245 */ /* 0x000fe20000201000 */
[--C-:B------:R-:W-:Y:S01]  /*0570*/  IMAD.MOV.U32 R12, RZ, RZ, R18.reuse ;  /* 0x000000ffff0c7224 */ /* 0x100fe200078e0012 */
[----:B------:R0:W-:Y:S01]  /*0580*/  ST.E.64 desc[UR36][R6.64], R18 ;  /* 0x0000001206007985 */ /* 0x0001e2000c101b24 */
[----:B------:R-:W-:-:S02]  /*0590*/  IMAD.MOV.U32 R14, RZ, RZ, R18 ;  /* 0x000000ffff0e7224 */ /* 0x000fc400078e0012 */
[----:B------:R-:W-:Y:S01]  /*05a0*/  VIADD R3, R3, 0x4 ;  /* 0x0000000403037836 */ /* 0x000fe20000000000 */
[----:B------:R0:W-:Y:S04]  /*05b0*/  ST.E.64 desc[UR36][R6.64+0x8], R10 ;  /* 0x0000080a06007985 */ /* 0x0001e8000c101b24 */
[----:B------:R0:W-:Y:S04]  /*05c0*/  ST.E.64 desc[UR36][R6.64+0x10], R12 ;  /* 0x0000100c06007985 */ /* 0x0001e8000c101b24 */
[----:B------:R0:W-:Y:S02]  /*05d0*/  ST.E.64 desc[UR36][R6.64+0x18], R14 ;  /* 0x0000180e06007985 */ /* 0x0001e4000c101b24 */
.L_x_4:
[----:B------:R-:W-:Y:S05]  /*05e0*/  @!P1 EXIT ;  /* 0x000000000000994d */ /* 0x000fea0003800000 */
[----:B------:R-:W-:Y:S02]  /*05f0*/  ISETP.NE.AND P0, PT, R16, 0x1, PT ;  /* 0x000000011000780c */ /* 0x000fe40003f05270 */
[----:B------:R-:W-:-:S04]  /*0600*/  LOP3.LUT R0, R0, 0x1, RZ, 0xc0, !PT ;  /* 0x0000000100007812 */ /* 0x000fc800078ec0ff */
[----:B------:R-:W-:-:S07]  /*0610*/  ISETP.NE.U32.AND P1, PT, R0, 0x1, PT ;  /* 0x000000010000780c */ /* 0x000fce0003f25070 */
[----:B------:R-:W-:Y:S06]  /*0620*/  @!P0 BRA `(.L_x_5) ;  /* 0x0000000000208947 */ /* 0x000fec0003800000 */
[C---:B------:R-:W-:Y:S01]  /*0630*/  VIADD R0, R3.reuse, 0x1 ;  /* 0x0000000103007836 */ /* 0x040fe20000000000 */
[----:B01----:R-:W-:Y:S01]  /*0640*/  I2FP.F32.U32 R19, R3 ;  /* 0x0000000300137245 */ /* 0x003fe20000201000 */
[----:B------:R-:W-:-:S03]  /*0650*/  IMAD.WIDE.U32 R6, R3, 0x8, R4 ;  /* 0x0000000803067825 */ /* 0x000fc600078e0004 */
[----:B------:R-:W-:Y:S01]  /*0660*/  I2FP.F32.U32 R9, R0 ;  /* 0x0000000000097245 */ /* 0x000fe20000201000 */
[----:B------:R-:W-:Y:S01]  /*0670*/  IMAD.MOV.U32 R8, RZ, RZ, R18 ;  /* 0x000000ffff087224 */ /* 0x000fe200078e0012 */
[----:B------:R2:W-:Y:S01]  /*0680*/  ST.E.64 desc[UR36][R6.64], R18 ;  /* 0x0000001206007985 */ /* 0x0005e2000c101b24 */
[----:B------:R-:W-:-:S03]  /*0690*/  VIADD R3, R3, 0x2 ;  /* 0x0000000203037836 */ /* 0x000fc60000000000 */
[----:B------:R2:W-:Y:S04]  /*06a0*/  ST.E.64 desc[UR36][R6.64+0x8], R8 ;  /* 0x0000080806007985 */ /* 0x0005e8000c101b24 */
.L_x_5:
[----:B------:R-:W-:Y:S05]  /*06b0*/  @P1 EXIT ;  /* 0x000000000000194d */ /* 0x000fea0003800000 */
[----:B------:R-:W-:Y:S01]  /*06c0*/  IMAD.WIDE.U32 R4, R3, 0x8, R4 ;  /* 0x0000000803047825 */ /* 0x000fe200078e0004 */
[----:B012---:R-:W-:-:S05]  /*06d0*/  I2FP.F32.U32 R19, R3 ;  /* 0x0000000300137245 */ /* 0x007fca0000201000 */
[----:B------:R-:W-:Y:S01]  /*06e0*/  ST.E.64 desc[UR36][R4.64], R18 ;  /* 0x0000001204007985 */ /* 0x000fe2000c101b24 */
[----:B------:R-:W-:Y:S05]  /*06f0*/  EXIT ;  /* 0x000000000000794d */ /* 0x000fea0003800000 */
.L_x_1:
[----:B------:R-:W-:Y:S01]  /*0700*/  STG.E desc[UR36][R16.64+0x20], RZ ;  /* 0x000020ff10007986 */ /* 0x000fe2000c101924 */
[----:B------:R-:W-:Y:S05]  /*0710*/  EXIT ;  /* 0x000000000000794d */ /* 0x000fea0003800000 */
.L_x_6:
[----:B------:R-:W-:-:S00]  /*0720*/  BRA `(.L_x_6) ;  /* 0xfffffffc00fc7947 */ /* 0x000fc0000383ffff */
[----:B------:R-:W-:-:S00]  /*0730*/  NOP ;  /* 0x0000000000007918 */ /* 0x000fc00000000000 */
        /* <DEDUP_REMOVED lines=12> */
.L_x_7:


//--------------------- .nv.shared.reserved.0     --------------------------
	.section	.nv.shared.reserved.0,"aw",@nobits
	.weak		__nv_reservedSMEM_offset_0_alias
	.size		__nv_reservedSMEM_offset_0_alias, 0, 64
	.other		__nv_reservedSMEM_offset_0_alias,@"STO_CUDA_RESERVED_SHARED STV_DEFAULT"
__nv_reservedSMEM_offset_0_alias:
	.zero		0
	.zero		64


//--------------------- .nv.constant0._Z21alloc_vertices_kernelP10BezierLineii --------------------------
	.section	.nv.constant0._Z21alloc_vertices_kernelP10BezierLineii,"a",@progbits
	.sectionflags	@""
	.align	4
.nv.constant0._Z21alloc_vertices_kernelP10BezierLineii:
	.zero		912


//--------------------- SYMBOLS --------------------------

	.type		.nv.reservedSmem.offset0,@object
	.size		.nv.reservedSmem.offset0,0x4
	.type		malloc,@function
